//
// Generated by NVIDIA NVVM Compiler
//
// Compiler Build ID: CL-36424714
// Cuda compilation tools, release 13.0, V13.0.88
// Based on NVVM 20.0.0
//

.version 9.0
.target sm_100
.address_size 64

	// .globl	scale_translate

.visible .entry scale_translate(
	.param .u64 .ptr .align 1 scale_translate_param_0,
	.param .u32 scale_translate_param_1,
	.param .u32 scale_translate_param_2,
	.param .u64 .ptr .align 1 scale_translate_param_3,
	.param .u32 scale_translate_param_4,
	.param .u32 scale_translate_param_5,
	.param .f32 scale_translate_param_6,
	.param .u32 scale_translate_param_7,
	.param .u32 scale_translate_param_8
)
{
	.reg .pred 	%p<8>;
	.reg .b16 	%rs<14>;
	.reg .b32 	%r<42>;
	.reg .b32 	%f<67>;
	.reg .b64 	%rd<17>;

	ld.param.u64 	%rd2, [scale_translate_param_0];
	ld.param.u32 	%r4, [scale_translate_param_1];
	ld.param.u32 	%r5, [scale_translate_param_2];
	ld.param.u64 	%rd3, [scale_translate_param_3];
	ld.param.u32 	%r6, [scale_translate_param_4];
	ld.param.u32 	%r9, [scale_translate_param_5];
	ld.param.f32 	%f5, [scale_translate_param_6];
	ld.param.u32 	%r7, [scale_translate_param_7];
	ld.param.u32 	%r8, [scale_translate_param_8];
	cvta.to.global.u64 	%rd1, %rd3;
	mov.u32 	%r11, %ctaid.x;
	mov.u32 	%r12, %ntid.x;
	mov.u32 	%r13, %tid.x;
	mad.lo.s32 	%r1, %r11, %r12, %r13;
	mov.u32 	%r14, %ctaid.y;
	mov.u32 	%r15, %ntid.y;
	mov.u32 	%r16, %tid.y;
	mad.lo.s32 	%r17, %r14, %r15, %r16;
	setp.ge.s32 	%p1, %r1, %r6;
	setp.ge.s32 	%p2, %r17, %r9;
	or.pred  	%p3, %p1, %p2;
	@%p3 bra 	$L__BB0_5;
	mad.lo.s32 	%r18, %r6, %r17, %r1;
	mul.lo.s32 	%r3, %r18, 3;
	sub.s32 	%r19, %r1, %r7;
	cvt.rn.f32.s32 	%f6, %r19;
	div.rn.f32 	%f1, %f6, %f5;
	sub.s32 	%r20, %r17, %r8;
	cvt.rn.f32.s32 	%f7, %r20;
	div.rn.f32 	%f8, %f7, %f5;
	add.f32 	%f9, %f1, 0f3F800000;
	cvt.rn.f32.s32 	%f3, %r4;
	setp.gt.f32 	%p4, %f9, %f3;
	min.f32 	%f10, %f1, %f8;
	setp.lt.f32 	%p5, %f10, 0f00000000;
	or.pred  	%p6, %p5, %p4;
	@%p6 bra 	$L__BB0_3;
	add.f32 	%f11, %f8, 0f3F800000;
	cvt.rn.f32.s32 	%f4, %r5;
	setp.leu.f32 	%p7, %f11, %f4;
	@%p7 bra 	$L__BB0_4;
$L__BB0_3:
	cvt.s64.s32 	%rd15, %r3;
	add.s64 	%rd16, %rd1, %rd15;
	mov.b16 	%rs13, 0;
	st.global.u8 	[%rd16], %rs13;
	st.global.u8 	[%rd16+1], %rs13;
	st.global.u8 	[%rd16+2], %rs13;
	bra.uni 	$L__BB0_5;
$L__BB0_4:
	cvta.to.global.u64 	%rd4, %rd2;
	add.f32 	%f12, %f3, 0fBF800000;
	min.f32 	%f13, %f1, %f12;
	max.f32 	%f14, %f13, 0f00000000;
	add.f32 	%f15, %f4, 0fBF800000;
	min.f32 	%f16, %f8, %f15;
	max.f32 	%f17, %f16, 0f00000000;
	cvt.rmi.f32.f32 	%f18, %f14;
	cvt.rzi.s32.f32 	%r21, %f18;
	add.s32 	%r22, %r21, 1;
	add.s32 	%r23, %r4, -1;
	min.s32 	%r24, %r22, %r23;
	cvt.rmi.f32.f32 	%f19, %f17;
	cvt.rzi.s32.f32 	%r25, %f19;
	add.s32 	%r26, %r25, 1;
	add.s32 	%r27, %r5, -1;
	min.s32 	%r28, %r26, %r27;
	cvt.rn.f32.s32 	%f20, %r21;
	sub.f32 	%f21, %f14, %f20;
	mul.lo.s32 	%r29, %r25, %r4;
	add.s32 	%r30, %r29, %r21;
	mul.lo.s32 	%r31, %r30, 3;
	add.s32 	%r32, %r29, %r24;
	mul.lo.s32 	%r33, %r32, 3;
	cvt.s64.s32 	%rd5, %r31;
	add.s64 	%rd6, %rd4, %rd5;
	ld.global.u8 	%rs1, [%rd6];
	cvt.rn.f32.u16 	%f22, %rs1;
	mov.f32 	%f23, 0f3F800000;
	sub.f32 	%f24, %f23, %f21;
	cvt.s64.s32 	%rd7, %r33;
	add.s64 	%rd8, %rd4, %rd7;
	ld.global.u8 	%rs2, [%rd8];
	cvt.rn.f32.u16 	%f25, %rs2;
	mul.f32 	%f26, %f21, %f25;
	fma.rn.f32 	%f27, %f24, %f22, %f26;
	ld.global.u8 	%rs3, [%rd6+1];
	cvt.rn.f32.u16 	%f28, %rs3;
	ld.global.u8 	%rs4, [%rd8+1];
	cvt.rn.f32.u16 	%f29, %rs4;
	mul.f32 	%f30, %f21, %f29;
	fma.rn.f32 	%f31, %f24, %f28, %f30;
	ld.global.u8 	%rs5, [%rd6+2];
	cvt.rn.f32.u16 	%f32, %rs5;
	ld.global.u8 	%rs6, [%rd8+2];
	cvt.rn.f32.u16 	%f33, %rs6;
	mul.f32 	%f34, %f21, %f33;
	fma.rn.f32 	%f35, %f24, %f32, %f34;
	mul.lo.s32 	%r34, %r28, %r4;
	add.s32 	%r35, %r34, %r21;
	mul.lo.s32 	%r36, %r35, 3;
	add.s32 	%r37, %r34, %r24;
	mul.lo.s32 	%r38, %r37, 3;
	cvt.s64.s32 	%rd9, %r36;
	add.s64 	%rd10, %rd4, %rd9;
	ld.global.u8 	%rs7, [%rd10];
	cvt.rn.f32.u16 	%f36, %rs7;
	cvt.s64.s32 	%rd11, %r38;
	add.s64 	%rd12, %rd4, %rd11;
	ld.global.u8 	%rs8, [%rd12];
	cvt.rn.f32.u16 	%f37, %rs8;
	mul.f32 	%f38, %f21, %f37;
	fma.rn.f32 	%f39, %f24, %f36, %f38;
	ld.global.u8 	%rs9, [%rd10+1];
	cvt.rn.f32.u16 	%f40, %rs9;
	ld.global.u8 	%rs10, [%rd12+1];
	cvt.rn.f32.u16 	%f41, %rs10;
	mul.f32 	%f42, %f21, %f41;
	fma.rn.f32 	%f43, %f24, %f40, %f42;
	ld.global.u8 	%rs11, [%rd10+2];
	cvt.rn.f32.u16 	%f44, %rs11;
	ld.global.u8 	%rs12, [%rd12+2];
	cvt.rn.f32.u16 	%f45, %rs12;
	mul.f32 	%f46, %f21, %f45;
	fma.rn.f32 	%f47, %f24, %f44, %f46;
	cvt.rn.f32.s32 	%f48, %r25;
	sub.f32 	%f49, %f17, %f48;
	sub.f32 	%f50, %f23, %f49;
	mul.f32 	%f51, %f49, %f39;
	fma.rn.f32 	%f52, %f50, %f27, %f51;
	mul.f32 	%f53, %f49, %f43;
	fma.rn.f32 	%f54, %f50, %f31, %f53;
	mul.f32 	%f55, %f49, %f47;
	fma.rn.f32 	%f56, %f50, %f35, %f55;
	mov.f32 	%f57, 0f3F000000;
	copysign.f32 	%f58, %f52, %f57;
	add.rz.f32 	%f59, %f52, %f58;
	cvt.rzi.f32.f32 	%f60, %f59;
	cvt.rzi.u32.f32 	%r39, %f60;
	cvt.s64.s32 	%rd13, %r3;
	add.s64 	%rd14, %rd1, %rd13;
	st.global.u8 	[%rd14], %r39;
	copysign.f32 	%f61, %f54, %f57;
	add.rz.f32 	%f62, %f54, %f61;
	cvt.rzi.f32.f32 	%f63, %f62;
	cvt.rzi.u32.f32 	%r40, %f63;
	st.global.u8 	[%rd14+1], %r40;
	copysign.f32 	%f64, %f56, %f57;
	add.rz.f32 	%f65, %f56, %f64;
	cvt.rzi.f32.f32 	%f66, %f65;
	cvt.rzi.u32.f32 	%r41, %f66;
	st.global.u8 	[%rd14+2], %r41;
$L__BB0_5:
	ret;

}


// ===== COMPILED SASS (sm_100) =====

	.target	sm_100

	.elftype	@"ET_EXEC"


//--------------------- .note.nv.tkinfo           --------------------------
	.section	.note.nv.tkinfo,"",@"SHT_NOTE"
	.sectionflags	@"SHF_NOTE_NV_TKINFO"
	.tkinfo
        /*0018*/ 	.word	0x00000002
        /*0030*/ 	.string	""
        /*0030*/ 	.string	"ptxas"
        /*0030*/ 	.string	"Cuda compilation tools, release 13.0, V13.0.88"
        /*0030*/ 	.string	"Build cuda_13.0.r13.0/compiler.36424714_0"
        /*0030*/ 	.string	"-arch sm_100 -m 64 "



//--------------------- .note.nv.cuinfo           --------------------------
	.section	.note.nv.cuinfo,"",@"SHT_NOTE"
	.sectionflags	@"SHF_NOTE_NV_CUINFO"
        /*0018*/ 	.short	0x0002
        /*001a*/ 	.short	0x0064
        /*001c*/ 	.short	0x0082
	.zero		2


//--------------------- .nv.info                  --------------------------
	.section	.nv.info,"",@"SHT_CUDA_INFO"
	.align	4


	//----- nvinfo : EIATTR_REGCOUNT
	.align		4
        /*0000*/ 	.byte	0x04, 0x2f
        /*0002*/ 	.short	(.L_1 - .L_0)
	.align		4
.L_0:
        /*0004*/ 	.word	index@(scale_translate)
        /*0008*/ 	.word	0x0000001d


	//----- nvinfo : EIATTR_FRAME_SIZE
	.align		4
.L_1:
        /*000c*/ 	.byte	0x04, 0x11
        /*000e*/ 	.short	(.L_3 - .L_2)
	.align		4
.L_2:
        /*0010*/ 	.word	index@($__internal_0_$__cuda_sm3x_div_rn_noftz_f32_slowpath)
        /*0014*/ 	.word	0x00000000


	//----- nvinfo : EIATTR_FRAME_SIZE
	.align		4
.L_3:
        /*0018*/ 	.byte	0x04, 0x11
        /*001a*/ 	.short	(.L_5 - .L_4)
	.align		4
.L_4:
        /*001c*/ 	.word	index@(scale_translate)
        /*0020*/ 	.word	0x00000000


	//----- nvinfo : EIATTR_MIN_STACK_SIZE
	.align		4
.L_5:
        /*0024*/ 	.byte	0x04, 0x12
        /*0026*/ 	.short	(.L_7 - .L_6)
	.align		4
.L_6:
        /*0028*/ 	.word	index@(scale_translate)
        /*002c*/ 	.word	0x00000000
.L_7:


//--------------------- .nv.compat                --------------------------
	.section	.nv.compat,"",@"SHT_CUDA_COMPAT_INFO"
	.align	4
        /*0000*/ 	.byte	0x02, 0x09, 0x00, 0x00, 0x02, 0x02, 0x01, 0x00, 0x02, 0x05, 0x05, 0x00, 0x03, 0x07, 0x01, 0x01
        /*0010*/ 	.byte	0x02, 0x03, 0x00, 0x00, 0x02, 0x06, 0x01, 0x00, 0x04, 0x0b, 0x08, 0x00, 0x01, 0x00, 0x00, 0x00
        /*0020*/ 	.byte	0x00, 0x00, 0x00, 0x00


//--------------------- .nv.info.scale_translate  --------------------------
	.section	.nv.info.scale_translate,"",@"SHT_CUDA_INFO"
	.sectionflags	@""
	.align	4


	//----- nvinfo : EIATTR_CUDA_API_VERSION
	.align		4
        /*0000*/ 	.byte	0x04, 0x37
        /*0002*/ 	.short	(.L_9 - .L_8)
.L_8:
        /*0004*/ 	.word	0x00000082


	//----- nvinfo : EIATTR_KPARAM_INFO
	.align		4
.L_9:
        /*0008*/ 	.byte	0x04, 0x17
        /*000a*/ 	.short	(.L_11 - .L_10)
.L_10:
        /*000c*/ 	.word	0x00000000
        /*0010*/ 	.short	0x0008
        /*0012*/ 	.short	0x0028
        /*0014*/ 	.byte	0x00, 0xf0, 0x11, 0x00


	//----- nvinfo : EIATTR_KPARAM_INFO
	.align		4
.L_11:
        /*0018*/ 	.byte	0x04, 0x17
        /*001a*/ 	.short	(.L_13 - .L_12)
.L_12:
        /*001c*/ 	.word	0x00000000
        /*0020*/ 	.short	0x0007
        /*0022*/ 	.short	0x0024
        /*0024*/ 	.byte	0x00, 0xf0, 0x11, 0x00


	//----- nvinfo : EIATTR_KPARAM_INFO
	.align		4
.L_13:
        /*0028*/ 	.byte	0x04, 0x17
        /*002a*/ 	.short	(.L_15 - .L_14)
.L_14:
        /*002c*/ 	.word	0x00000000
        /*0030*/ 	.short	0x0006
        /*0032*/ 	.short	0x0020
        /*0034*/ 	.byte	0x00, 0xf0, 0x11, 0x00


	//----- nvinfo : EIATTR_KPARAM_INFO
	.align		4
.L_15:
        /*0038*/ 	.byte	0x04, 0x17
        /*003a*/ 	.short	(.L_17 - .L_16)
.L_16:
        /*003c*/ 	.word	0x00000000
        /*0040*/ 	.short	0x0005
        /*0042*/ 	.short	0x001c
        /*0044*/ 	.byte	0x00, 0xf0, 0x11, 0x00


	//----- nvinfo : EIATTR_KPARAM_INFO
	.align		4
.L_17:
        /*0048*/ 	.byte	0x04, 0x17
        /*004a*/ 	.short	(.L_19 - .L_18)
.L_18:
        /*004c*/ 	.word	0x00000000
        /*0050*/ 	.short	0x0004
        /*0052*/ 	.short	0x0018
        /*0054*/ 	.byte	0x00, 0xf0, 0x11, 0x00


	//----- nvinfo : EIATTR_KPARAM_INFO
	.align		4
.L_19:
        /*0058*/ 	.byte	0x04, 0x17
        /*005a*/ 	.short	(.L_21 - .L_20)
.L_20:
        /*005c*/ 	.word	0x00000000
        /*0060*/ 	.short	0x0003
        /*0062*/ 	.short	0x0010
        /*0064*/ 	.byte	0x00, 0xf5, 0x21, 0x00


	//----- nvinfo : EIATTR_KPARAM_INFO
	.align		4
.L_21:
        /*0068*/ 	.byte	0x04, 0x17
        /*006a*/ 	.short	(.L_23 - .L_22)
.L_22:
        /*006c*/ 	.word	0x00000000
        /*0070*/ 	.short	0x0002
        /*0072*/ 	.short	0x000c
        /*0074*/ 	.byte	0x00, 0xf0, 0x11, 0x00


	//----- nvinfo : EIATTR_KPARAM_INFO
	.align		4
.L_23:
        /*0078*/ 	.byte	0x04, 0x17
        /*007a*/ 	.short	(.L_25 - .L_24)
.L_24:
        /*007c*/ 	.word	0x00000000
        /*0080*/ 	.short	0x0001
        /*0082*/ 	.short	0x0008
        /*0084*/ 	.byte	0x00, 0xf0, 0x11, 0x00


	//----- nvinfo : EIATTR_KPARAM_INFO
	.align		4
.L_25:
        /*0088*/ 	.byte	0x04, 0x17
        /*008a*/ 	.short	(.L_27 - .L_26)
.L_26:
        /*008c*/ 	.word	0x00000000
        /*0090*/ 	.short	0x0000
        /*0092*/ 	.short	0x0000
        /*0094*/ 	.byte	0x00, 0xf5, 0x21, 0x00


	//----- nvinfo : EIATTR_SPARSE_MMA_MASK
	.align		4
.L_27:
        /*0098*/ 	.byte	0x03, 0x50
        /*009a*/ 	.short	0x0000


	//----- nvinfo : EIATTR_MAXREG_COUNT
	.align		4
        /*009c*/ 	.byte	0x03, 0x1b
        /*009e*/ 	.short	0x00ff


	//----- nvinfo : EIATTR_MERCURY_ISA_VERSION
	.align		4
        /*00a0*/ 	.byte	0x03, 0x5f
        /*00a2*/ 	.short	0x0101


	//----- nvinfo : EIATTR_VRC_CTA_INIT_COUNT
	.align		4
        /*00a4*/ 	.byte	0x02, 0x4a
	.zero		1
	.zero		1


	//----- nvinfo : EIATTR_EXIT_INSTR_OFFSETS
	.align		4
        /*00a8*/ 	.byte	0x04, 0x1c
        /*00aa*/ 	.short	(.L_29 - .L_28)


	//   ....[0]....
.L_28:
        /*00ac*/ 	.word	0x000000c0


	//   ....[1]....
        /*00b0*/ 	.word	0x00000460


	//   ....[2]....
        /*00b4*/ 	.word	0x00000a40


	//----- nvinfo : EIATTR_CRS_STACK_SIZE
	.align		4
.L_29:
        /*00b8*/ 	.byte	0x04, 0x1e
        /*00ba*/ 	.short	(.L_31 - .L_30)
.L_30:
        /*00bc*/ 	.word	0x00000000


	//----- nvinfo : EIATTR_CBANK_PARAM_SIZE
	.align		4
.L_31:
        /*00c0*/ 	.byte	0x03, 0x19
        /*00c2*/ 	.short	0x002c


	//----- nvinfo : EIATTR_PARAM_CBANK
	.align		4
        /*00c4*/ 	.byte	0x04, 0x0a
        /*00c6*/ 	.short	(.L_33 - .L_32)
	.align		4
.L_32:
        /*00c8*/ 	.word	index@(.nv.constant0.scale_translate)
        /*00cc*/ 	.short	0x0380
        /*00ce*/ 	.short	0x002c


	//----- nvinfo : EIATTR_SW_WAR
	.align		4
.L_33:
        /*00d0*/ 	.byte	0x04, 0x36
        /*00d2*/ 	.short	(.L_35 - .L_34)
.L_34:
        /*00d4*/ 	.word	0x00000008
.L_35:


//--------------------- .nv.callgraph             --------------------------
	.section	.nv.callgraph,"",@"SHT_CUDA_CALLGRAPH"
	.align	4
	.sectionentsize	8
	.align		4
        /*0000*/ 	.word	0x00000000
	.align		4
        /*0004*/ 	.word	0xffffffff
	.align		4
        /*0008*/ 	.word	0x00000000
	.align		4
        /*000c*/ 	.word	0xfffffffe
	.align		4
        /*0010*/ 	.word	0x00000000
	.align		4
        /*0014*/ 	.word	0xfffffffd
	.align		4
        /*0018*/ 	.word	0x00000000
	.align		4
        /*001c*/ 	.word	0xfffffffc


//--------------------- .text.scale_translate     --------------------------
	.section	.text.scale_translate,"ax",@progbits
	.align	128
        .global         scale_translate
        .type           scale_translate,@function
        .size           scale_translate,(.L_x_19 - scale_translate)
        .other          scale_translate,@"STO_CUDA_ENTRY STV_DEFAULT"
scale_translate:
.text.scale_translate:
[----:B------:R-:W-:Y:S01]  /*0000*/  LDC R1, c[0x0][0x37c] ;  /* 0x0000df00ff017b82 */ /* 0x000fe20000000800 */
[----:B------:R-:W0:Y:S07]  /*0010*/  S2R R0, SR_TID.Y ;  /* 0x0000000000007919 */ /* 0x000e2e0000002200 */
[----:B------:R-:W1:Y:S01]  /*0020*/  LDC R2, c[0x0][0x360] ;  /* 0x0000d800ff027b82 */ /* 0x000e620000000800 */
[----:B------:R-:W2:Y:S01]  /*0030*/  LDCU.64 UR6, c[0x0][0x398] ;  /* 0x00007300ff0677ac */ /* 0x000ea20008000a00 */
[----:B------:R-:W1:Y:S06]  /*0040*/  S2R R3, SR_TID.X ;  /* 0x0000000000037919 */ /* 0x000e6c0000002100 */
[----:B------:R-:W0:Y:S08]  /*0050*/  S2UR UR5, SR_CTAID.Y ;  /* 0x00000000000579c3 */ /* 0x000e300000002600 */
[----:B------:R-:W0:Y:S08]  /*0060*/  LDC R5, c[0x0][0x364] ;  /* 0x0000d900ff057b82 */ /* 0x000e300000000800 */
[----:B------:R-:W1:Y:S01]  /*0070*/  S2UR UR4, SR_CTAID.X ;  /* 0x00000000000479c3 */ /* 0x000e620000002500 */
[----:B0-----:R-:W-:-:S05]  /*0080*/  IMAD R5, R5, UR5, R0 ;  /* 0x0000000505057c24 */ /* 0x001fca000f8e0200 */
[----:B--2---:R-:W-:Y:S01]  /*0090*/  ISETP.GE.AND P0, PT, R5, UR7, PT ;  /* 0x0000000705007c0c */ /* 0x004fe2000bf06270 */
[----:B-1----:R-:W-:-:S05]  /*00a0*/  IMAD R2, R2, UR4, R3 ;  /* 0x0000000402027c24 */ /* 0x002fca000f8e0203 */
[----:B------:R-:W-:-:S13]  /*00b0*/  ISETP.GE.OR P0, PT, R2, UR6, P0 ;  /* 0x0000000602007c0c */ /* 0x000fda0008706670 */
[----:B------:R-:W-:Y:S05]  /*00c0*/  @P0 EXIT ;  /* 0x000000000000094d */ /* 0x000fea0003800000 */
[----:B------:R-:W0:Y:S01]  /*00d0*/  LDC.64 R10, c[0x0][0x3a0] ;  /* 0x0000e800ff0a7b82 */ /* 0x000e220000000a00 */
[----:B------:R-:W-:Y:S01]  /*00e0*/  IMAD R8, R5, UR6, R2 ;  /* 0x0000000605087c24 */ /* 0x000fe2000f8e0202 */
[----:B------:R-:W-:Y:S03]  /*00f0*/  BSSY.RECONVERGENT B0, `(.L_x_0) ;  /* 0x0000010000007945 */ /* 0x000fe60003800200 */
[----:B------:R-:W-:-:S03]  /*0100*/  IMAD R8, R8, 0x3, RZ ;  /* 0x0000000308087824 */ /* 0x000fc600078e02ff */
[----:B------:R-:W1:Y:S01]  /*0110*/  LDC R0, c[0x0][0x3a0] ;  /* 0x0000e800ff007b82 */ /* 0x000e620000000800 */
[----:B0-----:R-:W0:Y:S01]  /*0120*/  MUFU.RCP R7, R10 ;  /* 0x0000000a00077308 */ /* 0x001e220000001000 */
[----:B------:R-:W-:-:S05]  /*0130*/  IMAD.IADD R3, R2, 0x1, -R11 ;  /* 0x0000000102037824 */ /* 0x000fca00078e0a0b */
[----:B------:R-:W-:-:S04]  /*0140*/  I2FP.F32.S32 R3, R3 ;  /* 0x0000000300037245 */ /* 0x000fc80000201400 */
[----:B------:R-:W2:Y:S01]  /*0150*/  FCHK P0, R3, R10 ;  /* 0x0000000a03007302 */ /* 0x000ea20000000000 */
[----:B0-----:R-:W-:-:S04]  /*0160*/  FFMA R4, R7, -R10, 1 ;  /* 0x3f80000007047423 */ /* 0x001fc8000000080a */
[----:B------:R-:W-:-:S04]  /*0170*/  FFMA R4, R7, R4, R7 ;  /* 0x0000000407047223 */ /* 0x000fc80000000007 */
[----:B------:R-:W-:-:S04]  /*0180*/  FFMA R7, R3, R4, RZ ;  /* 0x0000000403077223 */ /* 0x000fc800000000ff */
[----:B------:R-:W-:-:S04]  /*0190*/  FFMA R6, R7, -R10, R3 ;  /* 0x8000000a07067223 */ /* 0x000fc80000000003 */
[----:B------:R-:W-:Y:S01]  /*01a0*/  FFMA R4, R4, R6, R7 ;  /* 0x0000000604047223 */ /* 0x000fe20000000007 */
[----:B-12---:R-:W-:Y:S06]  /*01b0*/  @!P0 BRA `(.L_x_1) ;  /* 0x00000000000c8947 */ /* 0x006fec0003800000 */
[----:B------:R-:W-:-:S07]  /*01c0*/  MOV R6, 0x1e0 ;  /* 0x000001e000067802 */ /* 0x000fce0000000f00 */
[----:B------:R-:W-:Y:S05]  /*01d0*/  CALL.REL.NOINC `($__internal_0_$__cuda_sm3x_div_rn_noftz_f32_slowpath) ;  /* 0x00000008001c7944 */ /* 0x000fea0003c00000 */
[----:B------:R-:W-:-:S07]  /*01e0*/  IMAD.MOV.U32 R4, RZ, RZ, R2 ;  /* 0x000000ffff047224 */ /* 0x000fce00078e0002 */
.L_x_1:
[----:B------:R-:W-:Y:S05]  /*01f0*/  BSYNC.RECONVERGENT B0 ;  /* 0x0000000000007941 */ /* 0x000fea0003800200 */
.L_x_0:
[----:B------:R-:W0:Y:S01]  /*0200*/  LDC R10, c[0x0][0x3a0] ;  /* 0x0000e800ff0a7b82 */ /* 0x000e220000000800 */
[----:B------:R-:W1:Y:S01]  /*0210*/  LDCU UR4, c[0x0][0x3a8] ;  /* 0x00007500ff0477ac */ /* 0x000e620008000800 */
[----:B------:R-:W-:Y:S01]  /*0220*/  BSSY.RECONVERGENT B0, `(.L_x_2) ;  /* 0x000000e000007945 */ /* 0x000fe20003800200 */
[----:B-1----:R-:W-:Y:S01]  /*0230*/  VIADD R5, R5, -UR4 ;  /* 0x8000000405057c36 */ /* 0x002fe20008000000 */
[----:B0-----:R-:W0:Y:S04]  /*0240*/  MUFU.RCP R7, R10 ;  /* 0x0000000a00077308 */ /* 0x001e280000001000 */
[----:B------:R-:W-:-:S04]  /*0250*/  I2FP.F32.S32 R3, R5 ;  /* 0x0000000500037245 */ /* 0x000fc80000201400 */
[----:B------:R-:W1:Y:S01]  /*0260*/  FCHK P0, R3, R10 ;  /* 0x0000000a03007302 */ /* 0x000e620000000000 */
[----:B0-----:R-:W-:-:S04]  /*0270*/  FFMA R2, R7, -R10, 1 ;  /* 0x3f80000007027423 */ /* 0x001fc8000000080a */
[----:B------:R-:W-:-:S04]  /*0280*/  FFMA R2, R7, R2, R7 ;  /* 0x0000000207027223 */ /* 0x000fc80000000007 */
[----:B------:R-:W-:-:S04]  /*0290*/  FFMA R6, R2, R3, RZ ;  /* 0x0000000302067223 */ /* 0x000fc800000000ff */
[----:B------:R-:W-:-:S04]  /*02a0*/  FFMA R5, R6, -R10, R3 ;  /* 0x8000000a06057223 */ /* 0x000fc80000000003 */
[----:B------:R-:W-:Y:S01]  /*02b0*/  FFMA R5, R2, R5, R6 ;  /* 0x0000000502057223 */ /* 0x000fe20000000006 */
[----:B-1----:R-:W-:Y:S06]  /*02c0*/  @!P0 BRA `(.L_x_3) ;  /* 0x00000000000c8947 */ /* 0x002fec0003800000 */
[----:B------:R-:W-:-:S07]  /*02d0*/  MOV R6, 0x2f0 ;  /* 0x000002f000067802 */ /* 0x000fce0000000f00 */
[----:B------:R-:W-:Y:S05]  /*02e0*/  CALL.REL.NOINC `($__internal_0_$__cuda_sm3x_div_rn_noftz_f32_slowpath) ;  /* 0x0000000400d87944 */ /* 0x000fea0003c00000 */
[----:B------:R-:W-:-:S07]  /*02f0*/  IMAD.MOV.U32 R5, RZ, RZ, R2 ;  /* 0x000000ffff057224 */ /* 0x000fce00078e0002 */
.L_x_3:
[----:B------:R-:W-:Y:S05]  /*0300*/  BSYNC.RECONVERGENT B0 ;  /* 0x0000000000007941 */ /* 0x000fea0003800200 */
.L_x_2:
[----:B------:R-:W0:Y:S01]  /*0310*/  LDC R10, c[0x0][0x388] ;  /* 0x0000e200ff0a7b82 */ /* 0x000e220000000800 */
[----:B------:R-:W-:Y:S01]  /*0320*/  FADD R0, R4, 1 ;  /* 0x3f80000004007421 */ /* 0x000fe20000000000 */
[----:B------:R-:W-:Y:S01]  /*0330*/  FMNMX R2, R5, R4, PT ;  /* 0x0000000405027209 */ /* 0x000fe20003800000 */
[----:B------:R-:W1:Y:S01]  /*0340*/  LDCU.64 UR4, c[0x0][0x358] ;  /* 0x00006b00ff0477ac */ /* 0x000e620008000a00 */
[----:B------:R-:W-:Y:S01]  /*0350*/  BSSY.RECONVERGENT B0, `(.L_x_4) ;  /* 0x000000a000007945 */ /* 0x000fe20003800200 */
[----:B0-----:R-:W-:-:S04]  /*0360*/  I2FP.F32.S32 R3, R10 ;  /* 0x0000000a00037245 */ /* 0x001fc80000201400 */
[----:B------:R-:W-:-:S04]  /*0370*/  FSETP.GT.AND P0, PT, R0, R3, PT ;  /* 0x000000030000720b */ /* 0x000fc80003f04000 */
[----:B------:R-:W-:-:S13]  /*0380*/  FSETP.LT.OR P0, PT, R2, RZ, P0 ;  /* 0x000000ff0200720b */ /* 0x000fda0000701400 */
[----:B-1----:R-:W-:Y:S05]  /*0390*/  @P0 BRA `(.L_x_5) ;  /* 0x0000000000140947 */ /* 0x002fea0003800000 */
[----:B------:R-:W0:Y:S01]  /*03a0*/  LDC R6, c[0x0][0x38c] ;  /* 0x0000e300ff067b82 */ /* 0x000e220000000800 */
[----:B------:R-:W-:Y:S01]  /*03b0*/  FADD R0, R5, 1 ;  /* 0x3f80000005007421 */ /* 0x000fe20000000000 */
[----:B0-----:R-:W-:-:S04]  /*03c0*/  I2FP.F32.S32 R7, R6 ;  /* 0x0000000600077245 */ /* 0x001fc80000201400 */
[----:B------:R-:W-:-:S13]  /*03d0*/  FSETP.GT.AND P0, PT, R0, R7, PT ;  /* 0x000000070000720b */ /* 0x000fda0003f04000 */
[----:B------:R-:W-:Y:S05]  /*03e0*/  @!P0 BRA `(.L_x_6) ;  /* 0x0000000000208947 */ /* 0x000fea0003800000 */
.L_x_5:
[----:B------:R-:W-:Y:S05]  /*03f0*/  BSYNC.RECONVERGENT B0 ;  /* 0x0000000000007941 */ /* 0x000fea0003800200 */
.L_x_4:
[----:B------:R-:W0:Y:S02]  /*0400*/  LDCU.64 UR6, c[0x0][0x390] ;  /* 0x00007200ff0677ac */ /* 0x000e240008000a00 */
[----:B0-----:R-:W-:-:S04]  /*0410*/  IADD3 R2, P0, PT, R8, UR6, RZ ;  /* 0x0000000608027c10 */ /* 0x001fc8000ff1e0ff */
[----:B------:R-:W-:-:S05]  /*0420*/  LEA.HI.X.SX32 R3, R8, UR7, 0x1, P0 ;  /* 0x0000000708037c11 */ /* 0x000fca00080f0eff */
[----:B------:R-:W-:Y:S04]  /*0430*/  STG.E.U8 desc[UR4][R2.64], RZ ;  /* 0x000000ff02007986 */ /* 0x000fe8000c101104 */
[----:B------:R-:W-:Y:S04]  /*0440*/  STG.E.U8 desc[UR4][R2.64+0x1], RZ ;  /* 0x000001ff02007986 */ /* 0x000fe8000c101104 */
[----:B------:R-:W-:Y:S01]  /*0450*/  STG.E.U8 desc[UR4][R2.64+0x2], RZ ;  /* 0x000002ff02007986 */ /* 0x000fe2000c101104 */
[----:B------:R-:W-:Y:S05]  /*0460*/  EXIT ;  /* 0x000000000000794d */ /* 0x000fea0003800000 */
.L_x_6:
[----:B------:R-:W-:Y:S01]  /*0470*/  FADD R3, R3, -1 ;  /* 0xbf80000003037421 */ /* 0x000fe20000000000 */
[----:B------:R-:W-:Y:S01]  /*0480*/  FADD R2, R7, -1 ;  /* 0xbf80000007027421 */ /* 0x000fe20000000000 */
[----:B------:R-:W0:Y:S03]  /*0490*/  LDCU.64 UR6, c[0x0][0x380] ;  /* 0x00007000ff0677ac */ /* 0x000e260008000a00 */
[----:B------:R-:W-:Y:S02]  /*04a0*/  FMNMX R0, R3, R4, PT ;  /* 0x0000000403007209 */ /* 0x000fe40003800000 */
[----:B------:R-:W-:Y:S01]  /*04b0*/  FMNMX R2, R2, R5, PT ;  /* 0x0000000502027209 */ /* 0x000fe20003800000 */
[----:B------:R-:W-:Y:S01]  /*04c0*/  VIADD R5, R6, 0xffffffff ;  /* 0xffffffff06057836 */ /* 0x000fe20000000000 */
[----:B------:R-:W-:Y:S02]  /*04d0*/  FMNMX R0, RZ, R0, !PT ;  /* 0x00000000ff007209 */ /* 0x000fe40007800000 */
[----:B------:R-:W-:Y:S01]  /*04e0*/  FMNMX R9, RZ, R2, !PT ;  /* 0x00000002ff097209 */ /* 0x000fe20007800000 */
[----:B------:R-:W-:Y:S01]  /*04f0*/  VIADD R2, R10, 0xffffffff ;  /* 0xffffffff0a027836 */ /* 0x000fe20000000000 */
[----:B------:R-:W1:Y:S08]  /*0500*/  F2I.FLOOR.NTZ R13, R0 ;  /* 0x00000000000d7305 */ /* 0x000e700000207100 */
[----:B------:R-:W2:Y:S01]  /*0510*/  F2I.FLOOR.NTZ R12, R9 ;  /* 0x00000009000c7305 */ /* 0x000ea20000207100 */
[----:B-1----:R-:W-:-:S02]  /*0520*/  VIADDMNMX R3, R13, 0x1, R2, PT ;  /* 0x000000010d037846 */ /* 0x002fc40003800102 */
[----:B--2---:R-:W-:-:S03]  /*0530*/  VIADDMNMX R2, R12, 0x1, R5, PT ;  /* 0x000000010c027846 */ /* 0x004fc60003800105 */
[CC--:B------:R-:W-:Y:S02]  /*0540*/  IMAD R5, R12.reuse, R10.reuse, R3 ;  /* 0x0000000a0c057224 */ /* 0x0c0fe400078e0203 */
[-CC-:B------:R-:W-:Y:S02]  /*0550*/  IMAD R4, R12, R10.reuse, R13.reuse ;  /* 0x0000000a0c047224 */ /* 0x180fe400078e020d */
[CC--:B------:R-:W-:Y:S02]  /*0560*/  IMAD R6, R2.reuse, R10.reuse, R13 ;  /* 0x0000000a02067224 */ /* 0x0c0fe400078e020d */
[----:B------:R-:W-:Y:S02]  /*0570*/  IMAD R2, R2, R10, R3 ;  /* 0x0000000a02027224 */ /* 0x000fe400078e0203 */
[----:B------:R-:W-:Y:S02]  /*0580*/  IMAD R7, R5, 0x3, RZ ;  /* 0x0000000305077824 */ /* 0x000fe400078e02ff */
[----:B------:R-:W-:-:S02]  /*0590*/  IMAD R3, R4, 0x3, RZ ;  /* 0x0000000304037824 */ /* 0x000fc400078e02ff */
[----:B------:R-:W-:Y:S01]  /*05a0*/  IMAD R15, R2, 0x3, RZ ;  /* 0x00000003020f7824 */ /* 0x000fe200078e02ff */
[----:B0-----:R-:W-:Y:S01]  /*05b0*/  IADD3 R10, P1, PT, R7, UR6, RZ ;  /* 0x00000006070a7c10 */ /* 0x001fe2000ff3e0ff */
[----:B------:R-:W-:Y:S01]  /*05c0*/  IMAD R14, R6, 0x3, RZ ;  /* 0x00000003060e7824 */ /* 0x000fe200078e02ff */
[----:B------:R-:W-:Y:S02]  /*05d0*/  IADD3 R4, P0, PT, R3, UR6, RZ ;  /* 0x0000000603047c10 */ /* 0x000fe4000ff1e0ff */
[----:B------:R-:W-:Y:S02]  /*05e0*/  IADD3 R6, P3, PT, R15, UR6, RZ ;  /* 0x000000060f067c10 */ /* 0x000fe4000ff7e0ff */
[----:B------:R-:W-:Y:S02]  /*05f0*/  LEA.HI.X.SX32 R11, R7, UR7, 0x1, P1 ;  /* 0x00000007070b7c11 */ /* 0x000fe400088f0eff */
[----:B------:R-:W-:Y:S02]  /*0600*/  IADD3 R2, P2, PT, R14, UR6, RZ ;  /* 0x000000060e027c10 */ /* 0x000fe4000ff5e0ff */
[----:B------:R-:W-:Y:S01]  /*0610*/  LEA.HI.X.SX32 R5, R3, UR7, 0x1, P0 ;  /* 0x0000000703057c11 */ /* 0x000fe200080f0eff */
[----:B------:R-:W2:Y:S01]  /*0620*/  LDG.E.U8 R24, desc[UR4][R10.64] ;  /* 0x000000040a187981 */ /* 0x000ea2000c1e1100 */
[----:B------:R-:W-:-:S02]  /*0630*/  LEA.HI.X.SX32 R7, R15, UR7, 0x1, P3 ;  /* 0x000000070f077c11 */ /* 0x000fc400098f0eff */
[----:B------:R-:W-:Y:S01]  /*0640*/  LEA.HI.X.SX32 R3, R14, UR7, 0x1, P2 ;  /* 0x000000070e037c11 */ /* 0x000fe200090f0eff */
[----:B------:R-:W3:Y:S01]  /*0650*/  LDG.E.U8 R19, desc[UR4][R10.64+0x1] ;  /* 0x000001040a137981 */ /* 0x000ee2000c1e1100 */
[----:B------:R-:W-:Y:S01]  /*0660*/  I2FP.F32.S32 R13, R13 ;  /* 0x0000000d000d7245 */ /* 0x000fe20000201400 */
[----:B------:R-:W0:Y:S02]  /*0670*/  LDCU.64 UR6, c[0x0][0x390] ;  /* 0x00007200ff0677ac */ /* 0x000e240008000a00 */
[----:B------:R-:W4:Y:S04]  /*0680*/  LDG.E.U8 R25, desc[UR4][R4.64] ;  /* 0x0000000404197981 */ /* 0x000f28000c1e1100 */
[----:B------:R-:W5:Y:S04]  /*0690*/  LDG.E.U8 R15, desc[UR4][R6.64] ;  /* 0x00000004060f7981 */ /* 0x000f68000c1e1100 */
[----:B------:R-:W5:Y:S04]  /*06a0*/  LDG.E.U8 R16, desc[UR4][R4.64+0x1] ;  /* 0x0000010404107981 */ /* 0x000f68000c1e1100 */
[----:B------:R-:W5:Y:S04]  /*06b0*/  LDG.E.U8 R18, desc[UR4][R2.64] ;  /* 0x0000000402127981 */ /* 0x000f68000c1e1100 */
[----:B------:R-:W5:Y:S04]  /*06c0*/  LDG.E.U8 R14, desc[UR4][R6.64+0x1] ;  /* 0x00000104060e7981 */ /* 0x000f68000c1e1100 */
[----:B------:R-:W5:Y:S04]  /*06d0*/  LDG.E.U8 R17, desc[UR4][R10.64+0x2] ;  /* 0x000002040a117981 */ /* 0x000f68000c1e1100 */
[----:B------:R-:W5:Y:S04]  /*06e0*/  LDG.E.U8 R20, desc[UR4][R6.64+0x2] ;  /* 0x0000020406147981 */ /* 0x000f68000c1e1100 */
[----:B------:R-:W5:Y:S04]  /*06f0*/  LDG.E.U8 R21, desc[UR4][R2.64+0x1] ;  /* 0x0000010402157981 */ /* 0x000f68000c1e1100 */
[----:B------:R1:W5:Y:S04]  /*0700*/  LDG.E.U8 R22, desc[UR4][R2.64+0x2] ;  /* 0x0000020402167981 */ /* 0x000368000c1e1100 */
[----:B------:R0:W5:Y:S01]  /*0710*/  LDG.E.U8 R23, desc[UR4][R4.64+0x2] ;  /* 0x0000020404177981 */ /* 0x000162000c1e1100 */
[----:B------:R-:W-:Y:S01]  /*0720*/  FADD R0, R0, -R13 ;  /* 0x8000000d00007221 */ /* 0x000fe20000000000 */
[----:B------:R-:W-:-:S03]  /*0730*/  I2FP.F32.S32 R26, R12 ;  /* 0x0000000c001a7245 */ /* 0x000fc60000201400 */
[----:B------:R-:W-:Y:S02]  /*0740*/  FADD R12, -R0, 1 ;  /* 0x3f800000000c7421 */ /* 0x000fe40000000100 */
[----:B------:R-:W-:Y:S01]  /*0750*/  FADD R9, R9, -R26 ;  /* 0x8000001a09097221 */ /* 0x000fe20000000000 */
[----:B--2---:R-:W-:Y:S02]  /*0760*/  I2FP.F32.U32 R13, R24 ;  /* 0x00000018000d7245 */ /* 0x004fe40000201000 */
[----:B---3--:R-:W-:-:S03]  /*0770*/  I2FP.F32.U32 R19, R19 ;  /* 0x0000001300137245 */ /* 0x008fc60000201000 */
[C---:B-1----:R-:W-:Y:S01]  /*0780*/  FMUL R2, R0.reuse, R13 ;  /* 0x0000000d00027220 */ /* 0x042fe20000400000 */
[----:B----4-:R-:W-:Y:S01]  /*0790*/  I2FP.F32.U32 R25, R25 ;  /* 0x0000001900197245 */ /* 0x010fe20000201000 */
[----:B------:R-:W-:Y:S01]  /*07a0*/  FMUL R19, R0, R19 ;  /* 0x0000001300137220 */ /* 0x000fe20000400000 */
[----:B-----5:R-:W-:Y:S02]  /*07b0*/  I2FP.F32.U32 R15, R15 ;  /* 0x0000000f000f7245 */ /* 0x020fe40000201000 */
[----:B------:R-:W-:-:S03]  /*07c0*/  I2FP.F32.U32 R7, R16 ;  /* 0x0000001000077245 */ /* 0x000fc60000201000 */
[----:B------:R-:W-:Y:S01]  /*07d0*/  FMUL R6, R0, R15 ;  /* 0x0000000f00067220 */ /* 0x000fe20000400000 */
[----:B0-----:R-:W-:Y:S01]  /*07e0*/  FFMA R4, R25, R12, R2 ;  /* 0x0000000c19047223 */ /* 0x001fe20000000002 */
[----:B------:R-:W-:Y:S01]  /*07f0*/  I2FP.F32.U32 R3, R18 ;  /* 0x0000001200037245 */ /* 0x000fe20000201000 */
[----:B------:R-:W-:Y:S01]  /*0800*/  FFMA R2, R12, R7, R19 ;  /* 0x000000070c027223 */ /* 0x000fe20000000013 */
[----:B------:R-:W-:-:S03]  /*0810*/  I2FP.F32.U32 R5, R14 ;  /* 0x0000000e00057245 */ /* 0x000fc60000201000 */
[----:B------:R-:W-:Y:S01]  /*0820*/  FFMA R10, R12, R3, R6 ;  /* 0x000000030c0a7223 */ /* 0x000fe20000000006 */
[----:B------:R-:W-:Y:S01]  /*0830*/  I2FP.F32.U32 R17, R17 ;  /* 0x0000001100117245 */ /* 0x000fe20000201000 */
[C---:B------:R-:W-:Y:S01]  /*0840*/  FMUL R5, R0.reuse, R5 ;  /* 0x0000000500057220 */ /* 0x040fe20000400000 */
[----:B------:R-:W-:Y:S02]  /*0850*/  I2FP.F32.U32 R7, R20 ;  /* 0x0000001400077245 */ /* 0x000fe40000201000 */
[----:B------:R-:W-:Y:S01]  /*0860*/  I2FP.F32.U32 R21, R21 ;  /* 0x0000001500157245 */ /* 0x000fe20000201000 */
[C---:B------:R-:W-:Y:S02]  /*0870*/  FMUL R6, R0.reuse, R17 ;  /* 0x0000001100067220 */ /* 0x040fe40000400000 */
[----:B------:R-:W-:Y:S01]  /*0880*/  FMUL R7, R0, R7 ;  /* 0x0000000700077220 */ /* 0x000fe20000400000 */
[----:B------:R-:W-:Y:S01]  /*0890*/  FADD R3, -R9, 1 ;  /* 0x3f80000009037421 */ /* 0x000fe20000000100 */
[----:B------:R-:W-:Y:S01]  /*08a0*/  FMUL R11, R10, R9 ;  /* 0x000000090a0b7220 */ /* 0x000fe20000400000 */
[----:B------:R-:W-:Y:S01]  /*08b0*/  FFMA R0, R12, R21, R5 ;  /* 0x000000150c007223 */ /* 0x000fe20000000005 */
[----:B------:R-:W-:-:S02]  /*08c0*/  I2FP.F32.U32 R5, R22 ;  /* 0x0000001600057245 */ /* 0x000fc40000201000 */
[----:B------:R-:W-:Y:S01]  /*08d0*/  FFMA R4, R4, R3, R11 ;  /* 0x0000000304047223 */ /* 0x000fe2000000000b */
[----:B------:R-:W-:Y:S01]  /*08e0*/  I2FP.F32.U32 R23, R23 ;  /* 0x0000001700177245 */ /* 0x000fe20000201000 */
[----:B------:R-:W-:Y:S01]  /*08f0*/  FMUL R11, R0, R9 ;  /* 0x00000009000b7220 */ /* 0x000fe20000400000 */
[C---:B------:R-:W-:Y:S01]  /*0900*/  FFMA R0, R12.reuse, R5, R7 ;  /* 0x000000050c007223 */ /* 0x040fe20000000007 */
[----:B------:R-:W-:Y:S02]  /*0910*/  IMAD.MOV.U32 R13, RZ, RZ, 0x3f000000 ;  /* 0x3f000000ff0d7424 */ /* 0x000fe400078e00ff */
[----:B------:R-:W-:Y:S01]  /*0920*/  FFMA R6, R12, R23, R6 ;  /* 0x000000170c067223 */ /* 0x000fe20000000006 */
[----:B------:R-:W-:Y:S01]  /*0930*/  FMUL R9, R0, R9 ;  /* 0x0000000900097220 */ /* 0x000fe20000400000 */
[----:B------:R-:W-:-:S03]  /*0940*/  FFMA R2, R2, R3, R11 ;  /* 0x0000000302027223 */ /* 0x000fc6000000000b */
[----:B------:R-:W-:Y:S01]  /*0950*/  FFMA R6, R6, R3, R9 ;  /* 0x0000000306067223 */ /* 0x000fe20000000009 */
[C---:B------:R-:W-:Y:S02]  /*0960*/  LOP3.LUT R5, R13.reuse, 0x80000000, R4, 0xb8, !PT ;  /* 0x800000000d057812 */ /* 0x040fe400078eb804 */
[C---:B------:R-:W-:Y:S02]  /*0970*/  LOP3.LUT R7, R13.reuse, 0x80000000, R2, 0xb8, !PT ;  /* 0x800000000d077812 */ /* 0x040fe400078eb802 */
[----:B------:R-:W-:Y:S01]  /*0980*/  LOP3.LUT R3, R13, 0x80000000, R6, 0xb8, !PT ;  /* 0x800000000d037812 */ /* 0x000fe200078eb806 */
[----:B------:R-:W-:Y:S02]  /*0990*/  FADD.RZ R5, R4, R5 ;  /* 0x0000000504057221 */ /* 0x000fe4000000c000 */
[----:B------:R-:W-:Y:S02]  /*09a0*/  FADD.RZ R7, R2, R7 ;  /* 0x0000000702077221 */ /* 0x000fe4000000c000 */
[----:B------:R-:W-:-:S02]  /*09b0*/  FADD.RZ R6, R6, R3 ;  /* 0x0000000306067221 */ /* 0x000fc4000000c000 */
[----:B------:R-:W0:Y:S01]  /*09c0*/  F2I.U32.TRUNC.NTZ R5, R5 ;  /* 0x0000000500057305 */ /* 0x000e22000020f000 */
[----:B------:R-:W-:-:S07]  /*09d0*/  IADD3 R2, P0, PT, R8, UR6, RZ ;  /* 0x0000000608027c10 */ /* 0x000fce000ff1e0ff */
[----:B------:R-:W1:Y:S08]  /*09e0*/  F2I.U32.TRUNC.NTZ R7, R7 ;  /* 0x0000000700077305 */ /* 0x000e70000020f000 */
[----:B------:R-:W2:Y:S01]  /*09f0*/  F2I.U32.TRUNC.NTZ R9, R6 ;  /* 0x0000000600097305 */ /* 0x000ea2000020f000 */
[----:B------:R-:W-:-:S05]  /*0a00*/  LEA.HI.X.SX32 R3, R8, UR7, 0x1, P0 ;  /* 0x0000000708037c11 */ /* 0x000fca00080f0eff */
[----:B0-----:R-:W-:Y:S04]  /*0a10*/  STG.E.U8 desc[UR4][R2.64], R5 ;  /* 0x0000000502007986 */ /* 0x001fe8000c101104 */
[----:B-1----:R-:W-:Y:S04]  /*0a20*/  STG.E.U8 desc[UR4][R2.64+0x1], R7 ;  /* 0x0000010702007986 */ /* 0x002fe8000c101104 */
[----:B--2---:R-:W-:Y:S01]  /*0a30*/  STG.E.U8 desc[UR4][R2.64+0x2], R9 ;  /* 0x0000020902007986 */ /* 0x004fe2000c101104 */
[----:B------:R-:W-:Y:S05]  /*0a40*/  EXIT ;  /* 0x000000000000794d */ /* 0x000fea0003800000 */
        .weak           $__internal_0_$__cuda_sm3x_div_rn_noftz_f32_slowpath
        .type           $__internal_0_$__cuda_sm3x_div_rn_noftz_f32_slowpath,@function
        .size           $__internal_0_$__cuda_sm3x_div_rn_noftz_f32_slowpath,(.L_x_19 - $__internal_0_$__cuda_sm3x_div_rn_noftz_f32_slowpath)
$__internal_0_$__cuda_sm3x_div_rn_noftz_f32_slowpath:
[--C-:B------:R-:W-:Y:S01]  /*0a50*/  SHF.R.U32.HI R7, RZ, 0x17, R0.reuse ;  /* 0x00000017ff077819 */ /* 0x100fe20000011600 */
[----:B------:R-:W-:Y:S01]  /*0a60*/  BSSY.RECONVERGENT B1, `(.L_x_7) ;  /* 0x0000063000017945 */ /* 0x000fe20003800200 */
[----:B------:R-:W-:Y:S02]  /*0a70*/  SHF.R.U32.HI R2, RZ, 0x17, R3 ;  /* 0x00000017ff027819 */ /* 0x000fe40000011603 */
[----:B------:R-:W-:Y:S02]  /*0a80*/  LOP3.LUT R7, R7, 0xff, RZ, 0xc0, !PT ;  /* 0x000000ff07077812 */ /* 0x000fe400078ec0ff */
[----:B------:R-:W-:Y:S01]  /*0a90*/  LOP3.LUT R10, R2, 0xff, RZ, 0xc0, !PT ;  /* 0x000000ff020a7812 */ /* 0x000fe200078ec0ff */
[----:B------:R-:W-:Y:S02]  /*0aa0*/  IMAD.MOV.U32 R2, RZ, RZ, R0 ;  /* 0x000000ffff027224 */ /* 0x000fe400078e0000 */
[----:B------:R-:W-:Y:S02]  /*0ab0*/  VIADD R11, R7, 0xffffffff ;  /* 0xffffffff070b7836 */ /* 0x000fe40000000000 */
[----:B------:R-:W-:-:S03]  /*0ac0*/  VIADD R12, R10, 0xffffffff ;  /* 0xffffffff0a0c7836 */ /* 0x000fc60000000000 */
[----:B------:R-:W-:-:S04]  /*0ad0*/  ISETP.GT.U32.AND P0, PT, R11, 0xfd, PT ;  /* 0x000000fd0b00780c */ /* 0x000fc80003f04070 */
[----:B------:R-:W-:-:S13]  /*0ae0*/  ISETP.GT.U32.OR P0, PT, R12, 0xfd, P0 ;  /* 0x000000fd0c00780c */ /* 0x000fda0000704470 */
[----:B------:R-:W-:Y:S01]  /*0af0*/  @!P0 IMAD.MOV.U32 R9, RZ, RZ, RZ ;  /* 0x000000ffff098224 */ /* 0x000fe200078e00ff */
[----:B------:R-:W-:Y:S06]  /*0b00*/  @!P0 BRA `(.L_x_8) ;  /* 0x00000000005c8947 */ /* 0x000fec0003800000 */
[----:B------:R-:W-:Y:S02]  /*0b10*/  FSETP.GTU.FTZ.AND P0, PT, |R3|, +INF , PT ;  /* 0x7f8000000300780b */ /* 0x000fe40003f1c200 */
[----:B------:R-:W-:-:S04]  /*0b20*/  FSETP.GTU.FTZ.AND P1, PT, |R0|, +INF , PT ;  /* 0x7f8000000000780b */ /* 0x000fc80003f3c200 */
[----:B------:R-:W-:-:S13]  /*0b30*/  PLOP3.LUT P0, PT, P0, P1, PT, 0xf8, 0x8f ;  /* 0x00000000008f781c */ /* 0x000fda0000703f70 */
[----:B------:R-:W-:Y:S05]  /*0b40*/  @P0 BRA `(.L_x_9) ;  /* 0x00000004004c0947 */ /* 0x000fea0003800000 */
[----:B------:R-:W-:-:S13]  /*0b50*/  LOP3.LUT P0, RZ, R2, 0x7fffffff, R3, 0xc8, !PT ;  /* 0x7fffffff02ff7812 */ /* 0x000fda000780c803 */
[----:B------:R-:W-:Y:S05]  /*0b60*/  @!P0 BRA `(.L_x_10) ;  /* 0x00000004003c8947 */ /* 0x000fea0003800000 */
[C---:B------:R-:W-:Y:S02]  /*0b70*/  FSETP.NEU.FTZ.AND P2, PT, |R3|.reuse, +INF , PT ;  /* 0x7f8000000300780b */ /* 0x040fe40003f5d200 */
[----:B------:R-:W-:Y:S02]  /*0b80*/  FSETP.NEU.FTZ.AND P1, PT, |R0|, +INF , PT ;  /* 0x7f8000000000780b */ /* 0x000fe40003f3d200 */
[----:B------:R-:W-:-:S11]  /*0b90*/  FSETP.NEU.FTZ.AND P0, PT, |R3|, +INF , PT ;  /* 0x7f8000000300780b */ /* 0x000fd60003f1d200 */
[----:B------:R-:W-:Y:S05]  /*0ba0*/  @!P1 BRA !P2, `(.L_x_10) ;  /* 0x00000004002c9947 */ /* 0x000fea0005000000 */
[----:B------:R-:W-:-:S04]  /*0bb0*/  LOP3.LUT P2, RZ, R3, 0x7fffffff, RZ, 0xc0, !PT ;  /* 0x7fffffff03ff7812 */ /* 0x000fc8000784c0ff */
[----:B------:R-:W-:-:S13]  /*0bc0*/  PLOP3.LUT P1, PT, P1, P2, PT, 0x2f, 0xf2 ;  /* 0x0000000000f2781c */ /* 0x000fda0000f24577 */
[----:B------:R-:W-:Y:S05]  /*0bd0*/  @P1 BRA `(.L_x_11) ;  /* 0x0000000400181947 */ /* 0x000fea0003800000 */
[----:B------:R-:W-:-:S04]  /*0be0*/  LOP3.LUT P1, RZ, R2, 0x7fffffff, RZ, 0xc0, !PT ;  /* 0x7fffffff02ff7812 */ /* 0x000fc8000782c0ff */
[----:B------:R-:W-:-:S13]  /*0bf0*/  PLOP3.LUT P0, PT, P0, P1, PT, 0x2f, 0xf2 ;  /* 0x0000000000f2781c */ /* 0x000fda0000702577 */
[----:B------:R-:W-:Y:S05]  /*0c00*/  @P0 BRA `(.L_x_12) ;  /* 0x0000000400000947 */ /* 0x000fea0003800000 */
[----:B------:R-:W-:Y:S02]  /*0c10*/  ISETP.GE.AND P0, PT, R12, RZ, PT ;  /* 0x000000ff0c00720c */ /* 0x000fe40003f06270 */
[----:B------:R-:W-:-:S11]  /*0c20*/  ISETP.GE.AND P1, PT, R11, RZ, PT ;  /* 0x000000ff0b00720c */ /* 0x000fd60003f26270 */
[----:B------:R-:W-:Y:S02]  /*0c30*/  @P0 IMAD.MOV.U32 R9, RZ, RZ, RZ ;  /* 0x000000ffff090224 */ /* 0x000fe400078e00ff */
[----:B------:R-:W-:Y:S01]  /*0c40*/  @!P0 FFMA R3, R3, 1.84467440737095516160e+19, RZ ;  /* 0x5f80000003038823 */ /* 0x000fe200000000ff */
[----:B------:R-:W-:Y:S02]  /*0c50*/  @!P0 IMAD.MOV.U32 R9, RZ, RZ, -0x40 ;  /* 0xffffffc0ff098424 */ /* 0x000fe400078e00ff */
[----:B------:R-:W-:Y:S02]  /*0c60*/  @!P1 FFMA R2, R0, 1.84467440737095516160e+19, RZ ;  /* 0x5f80000000029823 */ /* 0x000fe400000000ff */
[----:B------:R-:W-:-:S07]  /*0c70*/  @!P1 VIADD R9, R9, 0x40 ;  /* 0x0000004009099836 */ /* 0x000fce0000000000 */
.L_x_8:
[----:B------:R-:W-:Y:S01]  /*0c80*/  LEA R11, R7, 0xc0800000, 0x17 ;  /* 0xc0800000070b7811 */ /* 0x000fe200078eb8ff */
[----:B------:R-:W-:Y:S01]  /*0c90*/  VIADD R10, R10, 0xffffff81 ;  /* 0xffffff810a0a7836 */ /* 0x000fe20000000000 */
[----:B------:R-:W-:Y:S03]  /*0ca0*/  BSSY.RECONVERGENT B2, `(.L_x_13) ;  /* 0x0000035000027945 */ /* 0x000fe60003800200 */
[----:B------:R-:W-:Y:S02]  /*0cb0*/  IMAD.IADD R11, R2, 0x1, -R11 ;  /* 0x00000001020b7824 */ /* 0x000fe400078e0a0b */
[C---:B------:R-:W-:Y:S01]  /*0cc0*/  IMAD R2, R10.reuse, -0x800000, R3 ;  /* 0xff8000000a027824 */ /* 0x040fe200078e0203 */
[----:B------:R-:W-:Y:S01]  /*0cd0*/  IADD3 R10, PT, PT, R10, 0x7f, -R7 ;  /* 0x0000007f0a0a7810 */ /* 0x000fe20007ffe807 */
[----:B------:R-:W0:Y:S01]  /*0ce0*/  MUFU.RCP R12, R11 ;  /* 0x0000000b000c7308 */ /* 0x000e220000001000 */
[----:B------:R-:W-:-:S03]  /*0cf0*/  FADD.FTZ R13, -R11, -RZ ;  /* 0x800000ff0b0d7221 */ /* 0x000fc60000010100 */
[----:B------:R-:W-:Y:S02]  /*0d00*/  IMAD.IADD R10, R10, 0x1, R9 ;  /* 0x000000010a0a7824 */ /* 0x000fe400078e0209 */
[----:B0-----:R-:W-:-:S04]  /*0d10*/  FFMA R15, R12, R13, 1 ;  /* 0x3f8000000c0f7423 */ /* 0x001fc8000000000d */
[----:B------:R-:W-:-:S04]  /*0d20*/  FFMA R14, R12, R15, R12 ;  /* 0x0000000f0c0e7223 */ /* 0x000fc8000000000c */
[----:B------:R-:W-:-:S04]  /*0d30*/  FFMA R3, R2, R14, RZ ;  /* 0x0000000e02037223 */ /* 0x000fc800000000ff */
[----:B------:R-:W-:-:S04]  /*0d40*/  FFMA R12, R13, R3, R2 ;  /* 0x000000030d0c7223 */ /* 0x000fc80000000002 */
[----:B------:R-:W-:-:S04]  /*0d50*/  FFMA R15, R14, R12, R3 ;  /* 0x0000000c0e0f7223 */ /* 0x000fc80000000003 */
[----:B------:R-:W-:-:S04]  /*0d60*/  FFMA R12, R13, R15, R2 ;  /* 0x0000000f0d0c7223 */ /* 0x000fc80000000002 */
[----:B------:R-:W-:-:S05]  /*0d70*/  FFMA R2, R14, R12, R15 ;  /* 0x0000000c0e027223 */ /* 0x000fca000000000f */
[----:B------:R-:W-:-:S04]  /*0d80*/  SHF.R.U32.HI R3, RZ, 0x17, R2 ;  /* 0x00000017ff037819 */ /* 0x000fc80000011602 */
[----:B------:R-:W-:-:S05]  /*0d90*/  LOP3.LUT R3, R3, 0xff, RZ, 0xc0, !PT ;  /* 0x000000ff03037812 */ /* 0x000fca00078ec0ff */
[----:B------:R-:W-:-:S04]  /*0da0*/  IMAD.IADD R9, R3, 0x1, R10 ;  /* 0x0000000103097824 */ /* 0x000fc800078e020a */
[----:B------:R-:W-:-:S05]  /*0db0*/  VIADD R3, R9, 0xffffffff ;  /* 0xffffffff09037836 */ /* 0x000fca0000000000 */
[----:B------:R-:W-:-:S13]  /*0dc0*/  ISETP.GE.U32.AND P0, PT, R3, 0xfe, PT ;  /* 0x000000fe0300780c */ /* 0x000fda0003f06070 */
[----:B------:R-:W-:Y:S05]  /*0dd0*/  @!P0 BRA `(.L_x_14) ;  /* 0x0000000000808947 */ /* 0x000fea0003800000 */
[----:B------:R-:W-:-:S13]  /*0de0*/  ISETP.GT.AND P0, PT, R9, 0xfe, PT ;  /* 0x000000fe0900780c */ /* 0x000fda0003f04270 */
[----:B------:R-:W-:Y:S05]  /*0df0*/  @P0 BRA `(.L_x_15) ;  /* 0x00000000006c0947 */ /* 0x000fea0003800000 */
[----:B------:R-:W-:-:S13]  /*0e00*/  ISETP.GE.AND P0, PT, R9, 0x1, PT ;  /* 0x000000010900780c */ /* 0x000fda0003f06270 */
[----:B------:R-:W-:Y:S05]  /*0e10*/  @P0 BRA `(.L_x_16) ;  /* 0x0000000000740947 */ /* 0x000fea0003800000 */
[----:B------:R-:W-:Y:S02]  /*0e20*/  ISETP.GE.AND P0, PT, R9, -0x18, PT ;  /* 0xffffffe80900780c */ /* 0x000fe40003f06270 */
[----:B------:R-:W-:-:S11]  /*0e30*/  LOP3.LUT R2, R2, 0x80000000, RZ, 0xc0, !PT ;  /* 0x8000000002027812 */ /* 0x000fd600078ec0ff */
[----:B------:R-:W-:Y:S05]  /*0e40*/  @!P0 BRA `(.L_x_16) ;  /* 0x0000000000688947 */ /* 0x000fea0003800000 */
[CCC-:B------:R-:W-:Y:S01]  /*0e50*/  FFMA.RZ R3, R14.reuse, R12.reuse, R15.reuse ;  /* 0x0000000c0e037223 */ /* 0x1c0fe2000000c00f */
[CCC-:B------:R-:W-:Y:S01]  /*0e60*/  FFMA.RM R10, R14.reuse, R12.reuse, R15.reuse ;  /* 0x0000000c0e0a7223 */ /* 0x1c0fe2000000400f */
[C---:B------:R-:W-:Y:S02]  /*0e70*/  ISETP.NE.AND P2, PT, R9.reuse, RZ, PT ;  /* 0x000000ff0900720c */ /* 0x040fe40003f45270 */
[----:B------:R-:W-:Y:S02]  /*0e80*/  ISETP.NE.AND P1, PT, R9, RZ, PT ;  /* 0x000000ff0900720c */ /* 0x000fe40003f25270 */
[----:B------:R-:W-:Y:S01]  /*0e90*/  LOP3.LUT R7, R3, 0x7fffff, RZ, 0xc0, !PT ;  /* 0x007fffff03077812 */ /* 0x000fe200078ec0ff */
[----:B------:R-:W-:Y:S01]  /*0ea0*/  FFMA.RP R3, R14, R12, R15 ;  /* 0x0000000c0e037223 */ /* 0x000fe2000000800f */
[----:B------:R-:W-:Y:S02]  /*0eb0*/  VIADD R12, R9, 0x20 ;  /* 0x00000020090c7836 */ /* 0x000fe40000000000 */
[----:B------:R-:W-:Y:S01]  /*0ec0*/  LOP3.LUT R7, R7, 0x800000, RZ, 0xfc, !PT ;  /* 0x0080000007077812 */ /* 0x000fe200078efcff */
[----:B------:R-:W-:Y:S01]  /*0ed0*/  IMAD.MOV R9, RZ, RZ, -R9 ;  /* 0x000000ffff097224 */ /* 0x000fe200078e0a09 */
[----:B------:R-:W-:-:S02]  /*0ee0*/  FSETP.NEU.FTZ.AND P0, PT, R3, R10, PT ;  /* 0x0000000a0300720b */ /* 0x000fc40003f1d000 */
[----:B------:R-:W-:Y:S02]  /*0ef0*/  SHF.L.U32 R12, R7, R12, RZ ;  /* 0x0000000c070c7219 */ /* 0x000fe400000006ff */
[----:B------:R-:W-:Y:S02]  /*0f00*/  SEL R10, R9, RZ, P2 ;  /* 0x000000ff090a7207 */ /* 0x000fe40001000000 */
[----:B------:R-:W-:Y:S02]  /*0f10*/  ISETP.NE.AND P1, PT, R12, RZ, P1 ;  /* 0x000000ff0c00720c */ /* 0x000fe40000f25270 */
[----:B------:R-:W-:Y:S02]  /*0f20*/  SHF.R.U32.HI R10, RZ, R10, R7 ;  /* 0x0000000aff0a7219 */ /* 0x000fe40000011607 */
[----:B------:R-:W-:Y:S02]  /*0f30*/  PLOP3.LUT P0, PT, P0, P1, PT, 0xf8, 0x8f ;  /* 0x00000000008f781c */ /* 0x000fe40000703f70 */
[----:B------:R-:W-:-:S02]  /*0f40*/  SHF.R.U32.HI R12, RZ, 0x1, R10 ;  /* 0x00000001ff0c7819 */ /* 0x000fc4000001160a */
[----:B------:R-:W-:-:S04]  /*0f50*/  SEL R3, RZ, 0x1, !P0 ;  /* 0x00000001ff037807 */ /* 0x000fc80004000000 */
[----:B------:R-:W-:-:S04]  /*0f60*/  LOP3.LUT R3, R3, 0x1, R12, 0xf8, !PT ;  /* 0x0000000103037812 */ /* 0x000fc800078ef80c */
[----:B------:R-:W-:-:S05]  /*0f70*/  LOP3.LUT R3, R3, R10, RZ, 0xc0, !PT ;  /* 0x0000000a03037212 */ /* 0x000fca00078ec0ff */
[----:B------:R-:W-:-:S05]  /*0f80*/  IMAD.IADD R3, R12, 0x1, R3 ;  /* 0x000000010c037824 */ /* 0x000fca00078e0203 */
[----:B------:R-:W-:Y:S01]  /*0f90*/  LOP3.LUT R2, R3, R2, RZ, 0xfc, !PT ;  /* 0x0000000203027212 */ /* 0x000fe200078efcff */
[----:B------:R-:W-:Y:S06]  /*0fa0*/  BRA `(.L_x_16) ;  /* 0x0000000000107947 */ /* 0x000fec0003800000 */
.L_x_15:
[----:B------:R-:W-:-:S04]  /*0fb0*/  LOP3.LUT R2, R2, 0x80000000, RZ, 0xc0, !PT ;  /* 0x8000000002027812 */ /* 0x000fc800078ec0ff */
[----:B------:R-:W-:Y:S01]  /*0fc0*/  LOP3.LUT R2, R2, 0x7f800000, RZ, 0xfc, !PT ;  /* 0x7f80000002027812 */ /* 0x000fe200078efcff */
[----:B------:R-:W-:Y:S06]  /*0fd0*/  BRA `(.L_x_16) ;  /* 0x0000000000047947 */ /* 0x000fec0003800000 */
.L_x_14:
[----:B------:R-:W-:-:S07]  /*0fe0*/  IMAD R2, R10, 0x800000, R2 ;  /* 0x008000000a027824 */ /* 0x000fce00078e0202 */
.L_x_16:
[----:B------:R-:W-:Y:S05]  /*0ff0*/  BSYNC.RECONVERGENT B2 ;  /* 0x0000000000027941 */ /* 0x000fea0003800200 */
.L_x_13:
[----:B------:R-:W-:Y:S05]  /*1000*/  BRA `(.L_x_17) ;  /* 0x0000000000207947 */ /* 0x000fea0003800000 */
.L_x_12:
[----:B------:R-:W-:-:S04]  /*1010*/  LOP3.LUT R2, R2, 0x80000000, R3, 0x48, !PT ;  /* 0x8000000002027812 */ /* 0x000fc800078e4803 */
[----:B------:R-:W-:Y:S01]  /*1020*/  LOP3.LUT R2, R2, 0x7f800000, RZ, 0xfc, !PT ;  /* 0x7f80000002027812 */ /* 0x000fe200078efcff */
[----:B------:R-:W-:Y:S06]  /*1030*/  BRA `(.L_x_17) ;  /* 0x0000000000147947 */ /* 0x000fec0003800000 */
.L_x_11:
[----:B------:R-:W-:Y:S01]  /*1040*/  LOP3.LUT R2, R2, 0x80000000, R3, 0x48, !PT ;  /* 0x8000000002027812 */ /* 0x000fe200078e4803 */
[----:B------:R-:W-:Y:S06]  /*1050*/  BRA `(.L_x_17) ;  /* 0x00000000000c7947 */ /* 0x000fec0003800000 */
.L_x_10:
[----:B------:R-:W0:Y:S01]  /*1060*/  MUFU.RSQ R2, -QNAN ;  /* 0xffc0000000027908 */ /* 0x000e220000001400 */
[----:B------:R-:W-:Y:S05]  /*1070*/  BRA `(.L_x_17) ;  /* 0x0000000000047947 */ /* 0x000fea0003800000 */
.L_x_9:
[----:B------:R-:W-:-:S07]  /*1080*/  FADD.FTZ R2, R3, R0 ;  /* 0x0000000003027221 */ /* 0x000fce0000010000 */
.L_x_17:
[----:B------:R-:W-:Y:S05]  /*1090*/  BSYNC.RECONVERGENT B1 ;  /* 0x0000000000017941 */ /* 0x000fea0003800200 */
.L_x_7:
[----:B------:R-:W-:-:S04]  /*10a0*/  IMAD.MOV.U32 R7, RZ, RZ, 0x0 ;  /* 0x00000000ff077424 */ /* 0x000fc800078e00ff */
[----:B0-----:R-:W-:Y:S05]  /*10b0*/  RET.REL.NODEC R6 `(scale_translate) ;  /* 0xffffffec06d07950 */ /* 0x001fea0003c3ffff */
.L_x_18:
[----:B------:R-:W-:-:S00]  /*10c0*/  BRA `(.L_x_18) ;  /* 0xfffffffc00fc7947 */ /* 0x000fc0000383ffff */
[----:B------:R-:W-:-:S00]  /*10d0*/  NOP ;  /* 0x0000000000007918 */ /* 0x000fc00000000000 */
        /* <DEDUP_REMOVED lines=10> */
.L_x_19:


//--------------------- .nv.shared.reserved.0     --------------------------
	.section	.nv.shared.reserved.0,"aw",@nobits
	.weak		__nv_reservedSMEM_offset_0_alias
	.size		__nv_reservedSMEM_offset_0_alias, 0, 64
	.other		__nv_reservedSMEM_offset_0_alias,@"STO_CUDA_RESERVED_SHARED STV_DEFAULT"
__nv_reservedSMEM_offset_0_alias:
	.zero		0
	.zero		64


//--------------------- .nv.constant0.scale_translate --------------------------
	.section	.nv.constant0.scale_translate,"a",@progbits
	.sectionflags	@""
	.align	4
.nv.constant0.scale_translate:
	.zero		940


//--------------------- SYMBOLS --------------------------

	.type		.nv.reservedSmem.offset0,@object
	.size		.nv.reservedSmem.offset0,0x4
